//
// Generated by NVIDIA NVVM Compiler
//
// Compiler Build ID: CL-36424714
// Cuda compilation tools, release 13.0, V13.0.88
// Based on NVVM 20.0.0
//

.version 9.0
.target sm_100
.address_size 64

	// .globl	_Z3addPfS_

.visible .entry _Z3addPfS_(
	.param .u64 .ptr .align 1 _Z3addPfS__param_0,
	.param .u64 .ptr .align 1 _Z3addPfS__param_1
)
{
	.reg .b32 	%r<2>;
	.reg .b32 	%f<4>;
	.reg .b64 	%rd<8>;

	ld.param.u64 	%rd1, [_Z3addPfS__param_0];
	ld.param.u64 	%rd2, [_Z3addPfS__param_1];
	cvta.to.global.u64 	%rd3, %rd1;
	cvta.to.global.u64 	%rd4, %rd2;
	mov.u32 	%r1, %tid.x;
	mul.wide.u32 	%rd5, %r1, 4;
	add.s64 	%rd6, %rd4, %rd5;
	ld.global.f32 	%f1, [%rd6];
	add.s64 	%rd7, %rd3, %rd5;
	ld.global.f32 	%f2, [%rd7];
	add.f32 	%f3, %f1, %f2;
	st.global.f32 	[%rd7], %f3;
	ret;

}


// ===== COMPILED SASS (sm_100) =====

	.target	sm_100

	.elftype	@"ET_EXEC"


//--------------------- .note.nv.tkinfo           --------------------------
	.section	.note.nv.tkinfo,"",@"SHT_NOTE"
	.sectionflags	@"SHF_NOTE_NV_TKINFO"
	.tkinfo
        /*0018*/ 	.word	0x00000002
        /*0030*/ 	.string	""
        /*0030*/ 	.string	"ptxas"
        /*0030*/ 	.string	"Cuda compilation tools, release 13.0, V13.0.88"
        /*0030*/ 	.string	"Build cuda_13.0.r13.0/compiler.36424714_0"
        /*0030*/ 	.string	"-arch sm_100 -m 64 "



//--------------------- .note.nv.cuinfo           --------------------------
	.section	.note.nv.cuinfo,"",@"SHT_NOTE"
	.sectionflags	@"SHF_NOTE_NV_CUINFO"
        /*0018*/ 	.short	0x0002
        /*001a*/ 	.short	0x0064
        /*001c*/ 	.short	0x0082
	.zero		2


//--------------------- .nv.info                  --------------------------
	.section	.nv.info,"",@"SHT_CUDA_INFO"
	.align	4


	//----- nvinfo : EIATTR_REGCOUNT
	.align		4
        /*0000*/ 	.byte	0x04, 0x2f
        /*0002*/ 	.short	(.L_1 - .L_0)
	.align		4
.L_0:
        /*0004*/ 	.word	index@(_Z3addPfS_)
        /*0008*/ 	.word	0x0000000a


	//----- nvinfo : EIATTR_FRAME_SIZE
	.align		4
.L_1:
        /*000c*/ 	.byte	0x04, 0x11
        /*000e*/ 	.short	(.L_3 - .L_2)
	.align		4
.L_2:
        /*0010*/ 	.word	index@(_Z3addPfS_)
        /*0014*/ 	.word	0x00000000


	//----- nvinfo : EIATTR_MIN_STACK_SIZE
	.align		4
.L_3:
        /*0018*/ 	.byte	0x04, 0x12
        /*001a*/ 	.short	(.L_5 - .L_4)
	.align		4
.L_4:
        /*001c*/ 	.word	index@(_Z3addPfS_)
        /*0020*/ 	.word	0x00000000
.L_5:


//--------------------- .nv.compat                --------------------------
	.section	.nv.compat,"",@"SHT_CUDA_COMPAT_INFO"
	.align	4
        /*0000*/ 	.byte	0x02, 0x09, 0x00, 0x00, 0x02, 0x02, 0x01, 0x00, 0x02, 0x05, 0x05, 0x00, 0x03, 0x07, 0x01, 0x01
        /*0010*/ 	.byte	0x02, 0x03, 0x00, 0x00, 0x02, 0x06, 0x01, 0x00, 0x04, 0x0b, 0x08, 0x00, 0x09, 0x00, 0x00, 0x00
        /*0020*/ 	.byte	0x00, 0x00, 0x00, 0x00


//--------------------- .nv.info._Z3addPfS_       --------------------------
	.section	.nv.info._Z3addPfS_,"",@"SHT_CUDA_INFO"
	.sectionflags	@""
	.align	4


	//----- nvinfo : EIATTR_CUDA_API_VERSION
	.align		4
        /*0000*/ 	.byte	0x04, 0x37
        /*0002*/ 	.short	(.L_7 - .L_6)
.L_6:
        /*0004*/ 	.word	0x00000082


	//----- nvinfo : EIATTR_KPARAM_INFO
	.align		4
.L_7:
        /*0008*/ 	.byte	0x04, 0x17
        /*000a*/ 	.short	(.L_9 - .L_8)
.L_8:
        /*000c*/ 	.word	0x00000000
        /*0010*/ 	.short	0x0001
        /*0012*/ 	.short	0x0008
        /*0014*/ 	.byte	0x00, 0xf5, 0x21, 0x00


	//----- nvinfo : EIATTR_KPARAM_INFO
	.align		4
.L_9:
        /*0018*/ 	.byte	0x04, 0x17
        /*001a*/ 	.short	(.L_11 - .L_10)
.L_10:
        /*001c*/ 	.word	0x00000000
        /*0020*/ 	.short	0x0000
        /*0022*/ 	.short	0x0000
        /*0024*/ 	.byte	0x00, 0xf5, 0x21, 0x00


	//----- nvinfo : EIATTR_SPARSE_MMA_MASK
	.align		4
.L_11:
        /*0028*/ 	.byte	0x03, 0x50
        /*002a*/ 	.short	0x0000


	//----- nvinfo : EIATTR_MAXREG_COUNT
	.align		4
        /*002c*/ 	.byte	0x03, 0x1b
        /*002e*/ 	.short	0x00ff


	//----- nvinfo : EIATTR_MERCURY_ISA_VERSION
	.align		4
        /*0030*/ 	.byte	0x03, 0x5f
        /*0032*/ 	.short	0x0101


	//----- nvinfo : EIATTR_VRC_CTA_INIT_COUNT
	.align		4
        /*0034*/ 	.byte	0x02, 0x4a
	.zero		1
	.zero		1


	//----- nvinfo : EIATTR_EXIT_INSTR_OFFSETS
	.align		4
        /*0038*/ 	.byte	0x04, 0x1c
        /*003a*/ 	.short	(.L_13 - .L_12)


	//   ....[0]....
.L_12:
        /*003c*/ 	.word	0x000000b0


	//----- nvinfo : EIATTR_CBANK_PARAM_SIZE
	.align		4
.L_13:
        /*0040*/ 	.byte	0x03, 0x19
        /*0042*/ 	.short	0x0010


	//----- nvinfo : EIATTR_PARAM_CBANK
	.align		4
        /*0044*/ 	.byte	0x04, 0x0a
        /*0046*/ 	.short	(.L_15 - .L_14)
	.align		4
.L_14:
        /*0048*/ 	.word	index@(.nv.constant0._Z3addPfS_)
        /*004c*/ 	.short	0x0380
        /*004e*/ 	.short	0x0010


	//----- nvinfo : EIATTR_SW_WAR
	.align		4
.L_15:
        /*0050*/ 	.byte	0x04, 0x36
        /*0052*/ 	.short	(.L_17 - .L_16)
.L_16:
        /*0054*/ 	.word	0x00000008
.L_17:


//--------------------- .nv.callgraph             --------------------------
	.section	.nv.callgraph,"",@"SHT_CUDA_CALLGRAPH"
	.align	4
	.sectionentsize	8
	.align		4
        /*0000*/ 	.word	0x00000000
	.align		4
        /*0004*/ 	.word	0xffffffff
	.align		4
        /*0008*/ 	.word	0x00000000
	.align		4
        /*000c*/ 	.word	0xfffffffe
	.align		4
        /*0010*/ 	.word	0x00000000
	.align		4
        /*0014*/ 	.word	0xfffffffd
	.align		4
        /*0018*/ 	.word	0x00000000
	.align		4
        /*001c*/ 	.word	0xfffffffc


//--------------------- .text._Z3addPfS_          --------------------------
	.section	.text._Z3addPfS_,"ax",@progbits
	.align	128
        .global         _Z3addPfS_
        .type           _Z3addPfS_,@function
        .size           _Z3addPfS_,(.L_x_1 - _Z3addPfS_)
        .other          _Z3addPfS_,@"STO_CUDA_ENTRY STV_DEFAULT"
_Z3addPfS_:
.text._Z3addPfS_:
[----:B------:R-:W-:Y:S01]  /*0000*/  LDC R1, c[0x0][0x37c] ;  /* 0x0000df00ff017b82 */ /* 0x000fe20000000800 */
[----:B------:R-:W0:Y:S07]  /*0010*/  S2R R7, SR_TID.X ;  /* 0x0000000000077919 */ /* 0x000e2e0000002100 */
[----:B------:R-:W0:Y:S01]  /*0020*/  LDC.64 R2, c[0x0][0x388] ;  /* 0x0000e200ff027b82 */ /* 0x000e220000000a00 */
[----:B------:R-:W1:Y:S07]  /*0030*/  LDCU.64 UR4, c[0x0][0x358] ;  /* 0x00006b00ff0477ac */ /* 0x000e6e0008000a00 */
[----:B------:R-:W2:Y:S01]  /*0040*/  LDC.64 R4, c[0x0][0x380] ;  /* 0x0000e000ff047b82 */ /* 0x000ea20000000a00 */
[----:B0-----:R-:W-:-:S04]  /*0050*/  IMAD.WIDE.U32 R2, R7, 0x4, R2 ;  /* 0x0000000407027825 */ /* 0x001fc800078e0002 */
[----:B--2---:R-:W-:Y:S02]  /*0060*/  IMAD.WIDE.U32 R4, R7, 0x4, R4 ;  /* 0x0000000407047825 */ /* 0x004fe400078e0004 */
[----:B-1----:R-:W2:Y:S04]  /*0070*/  LDG.E R2, desc[UR4][R2.64] ;  /* 0x0000000402027981 */ /* 0x002ea8000c1e1900 */
[----:B------:R-:W2:Y:S02]  /*0080*/  LDG.E R7, desc[UR4][R4.64] ;  /* 0x0000000404077981 */ /* 0x000ea4000c1e1900 */
[----:B--2---:R-:W-:-:S05]  /*0090*/  FADD R7, R2, R7 ;  /* 0x0000000702077221 */ /* 0x004fca0000000000 */
[----:B------:R-:W-:Y:S01]  /*00a0*/  STG.E desc[UR4][R4.64], R7 ;  /* 0x0000000704007986 */ /* 0x000fe2000c101904 */
[----:B------:R-:W-:Y:S05]  /*00b0*/  EXIT ;  /* 0x000000000000794d */ /* 0x000fea0003800000 */
.L_x_0:
[----:B------:R-:W-:-:S00]  /*00c0*/  BRA `(.L_x_0) ;  /* 0xfffffffc00fc7947 */ /* 0x000fc0000383ffff */
[----:B------:R-:W-:-:S00]  /*00d0*/  NOP ;  /* 0x0000000000007918 */ /* 0x000fc00000000000 */
        /* <DEDUP_REMOVED lines=10> */
.L_x_1:


//--------------------- .nv.shared.reserved.0     --------------------------
	.section	.nv.shared.reserved.0,"aw",@nobits
	.weak		__nv_reservedSMEM_offset_0_alias
	.size		__nv_reservedSMEM_offset_0_alias, 0, 64
	.other		__nv_reservedSMEM_offset_0_alias,@"STO_CUDA_RESERVED_SHARED STV_DEFAULT"
__nv_reservedSMEM_offset_0_alias:
	.zero		0
	.zero		64


//--------------------- .nv.constant0._Z3addPfS_  --------------------------
	.section	.nv.constant0._Z3addPfS_,"a",@progbits
	.sectionflags	@""
	.align	4
.nv.constant0._Z3addPfS_:
	.zero		912


//--------------------- SYMBOLS --------------------------

	.type		.nv.reservedSmem.offset0,@object
	.size		.nv.reservedSmem.offset0,0x4
